//
// Generated by NVIDIA NVVM Compiler
//
// Compiler Build ID: CL-36424714
// Cuda compilation tools, release 13.0, V13.0.88
// Based on NVVM 20.0.0
//

.version 9.0
.target sm_100
.address_size 64

	// .globl	_Z18find_cutoff_kernelPjjjjS_

.visible .entry _Z18find_cutoff_kernelPjjjjS_(
	.param .u64 .ptr .align 1 _Z18find_cutoff_kernelPjjjjS__param_0,
	.param .u32 _Z18find_cutoff_kernelPjjjjS__param_1,
	.param .u32 _Z18find_cutoff_kernelPjjjjS__param_2,
	.param .u32 _Z18find_cutoff_kernelPjjjjS__param_3,
	.param .u64 .ptr .align 1 _Z18find_cutoff_kernelPjjjjS__param_4
)
{
	.reg .pred 	%p<8>;
	.reg .b32 	%r<21>;
	.reg .b64 	%rd<9>;

	ld.param.u64 	%rd4, [_Z18find_cutoff_kernelPjjjjS__param_0];
	ld.param.u32 	%r7, [_Z18find_cutoff_kernelPjjjjS__param_1];
	ld.param.u32 	%r8, [_Z18find_cutoff_kernelPjjjjS__param_2];
	ld.param.u32 	%r9, [_Z18find_cutoff_kernelPjjjjS__param_3];
	ld.param.u64 	%rd5, [_Z18find_cutoff_kernelPjjjjS__param_4];
	cvta.to.global.u64 	%rd1, %rd5;
	cvta.to.global.u64 	%rd2, %rd4;
	mov.u32 	%r10, %ctaid.x;
	mov.u32 	%r11, %ntid.x;
	mov.u32 	%r12, %tid.x;
	mad.lo.s32 	%r1, %r10, %r11, %r12;
	add.s32 	%r2, %r7, -1;
	add.s32 	%r13, %r2, %r9;
	div.u32 	%r14, %r13, %r9;
	setp.ge.u32 	%p1, %r1, %r14;
	@%p1 bra 	$L__BB0_9;
	mul.lo.s32 	%r20, %r9, %r1;
	add.s32 	%r15, %r20, %r9;
	min.u32 	%r4, %r15, %r2;
	setp.ge.u32 	%p2, %r20, %r4;
	@%p2 bra 	$L__BB0_6;
$L__BB0_2:
	mul.wide.s32 	%rd6, %r20, 4;
	add.s64 	%rd3, %rd2, %rd6;
	ld.global.u32 	%r16, [%rd3];
	setp.le.u32 	%p3, %r16, %r8;
	@%p3 bra 	$L__BB0_5;
	ld.global.u32 	%r17, [%rd3+4];
	setp.gt.u32 	%p4, %r17, %r8;
	@%p4 bra 	$L__BB0_5;
	add.s32 	%r18, %r20, 1;
	st.global.u32 	[%rd1], %r18;
	bra.uni 	$L__BB0_9;
$L__BB0_5:
	add.s32 	%r20, %r20, 1;
	setp.ne.s32 	%p5, %r20, %r4;
	@%p5 bra 	$L__BB0_2;
$L__BB0_6:
	setp.ne.s32 	%p6, %r1, 0;
	@%p6 bra 	$L__BB0_9;
	mul.wide.u32 	%rd7, %r2, 4;
	add.s64 	%rd8, %rd2, %rd7;
	ld.global.u32 	%r19, [%rd8];
	setp.le.u32 	%p7, %r19, %r8;
	@%p7 bra 	$L__BB0_9;
	st.global.u32 	[%rd1], %r7;
$L__BB0_9:
	ret;

}
	// .globl	_Z13find_max_sizePjS_jS_
.visible .entry _Z13find_max_sizePjS_jS_(
	.param .u64 .ptr .align 1 _Z13find_max_sizePjS_jS__param_0,
	.param .u64 .ptr .align 1 _Z13find_max_sizePjS_jS__param_1,
	.param .u32 _Z13find_max_sizePjS_jS__param_2,
	.param .u64 .ptr .align 1 _Z13find_max_sizePjS_jS__param_3
)
{
	.reg .pred 	%p<2>;
	.reg .b32 	%r<12>;
	.reg .b64 	%rd<11>;

	ld.param.u64 	%rd2, [_Z13find_max_sizePjS_jS__param_0];
	ld.param.u64 	%rd4, [_Z13find_max_sizePjS_jS__param_1];
	ld.param.u32 	%r5, [_Z13find_max_sizePjS_jS__param_2];
	ld.param.u64 	%rd3, [_Z13find_max_sizePjS_jS__param_3];
	cvta.to.global.u64 	%rd1, %rd4;
	mov.b32 	%r6, -1;
	shl.b32 	%r7, %r6, %r5;
	not.b32 	%r1, %r7;
	mov.b32 	%r11, 0;
$L__BB1_1:
	mov.u32 	%r2, %r11;
	mul.wide.u32 	%rd5, %r2, 4;
	add.s64 	%rd6, %rd1, %rd5;
	ld.global.u32 	%r8, [%rd6];
	and.b32  	%r9, %r8, %r1;
	setp.eq.s32 	%p1, %r9, 0;
	add.s32 	%r11, %r2, 1;
	@%p1 bra 	$L__BB1_1;
	cvta.to.global.u64 	%rd7, %rd2;
	cvta.to.global.u64 	%rd8, %rd3;
	add.s64 	%rd10, %rd7, %rd5;
	ld.global.u32 	%r10, [%rd10];
	st.global.u32 	[%rd8], %r10;
	st.global.u32 	[%rd8+4], %r2;
	ret;

}


// ===== COMPILED SASS (sm_100) =====

	.target	sm_100

	.elftype	@"ET_EXEC"


//--------------------- .note.nv.tkinfo           --------------------------
	.section	.note.nv.tkinfo,"",@"SHT_NOTE"
	.sectionflags	@"SHF_NOTE_NV_TKINFO"
	.tkinfo
        /*0018*/ 	.word	0x00000002
        /*0030*/ 	.string	""
        /*0030*/ 	.string	"ptxas"
        /*0030*/ 	.string	"Cuda compilation tools, release 13.0, V13.0.88"
        /*0030*/ 	.string	"Build cuda_13.0.r13.0/compiler.36424714_0"
        /*0030*/ 	.string	"-arch sm_100 -m 64 "



//--------------------- .note.nv.cuinfo           --------------------------
	.section	.note.nv.cuinfo,"",@"SHT_NOTE"
	.sectionflags	@"SHF_NOTE_NV_CUINFO"
        /*0018*/ 	.short	0x0002
        /*001a*/ 	.short	0x0064
        /*001c*/ 	.short	0x0082
	.zero		2


//--------------------- .nv.info                  --------------------------
	.section	.nv.info,"",@"SHT_CUDA_INFO"
	.align	4


	//----- nvinfo : EIATTR_REGCOUNT
	.align		4
        /*0000*/ 	.byte	0x04, 0x2f
        /*0002*/ 	.short	(.L_1 - .L_0)
	.align		4
.L_0:
        /*0004*/ 	.word	index@(_Z18find_cutoff_kernelPjjjjS_)
        /*0008*/ 	.word	0x0000000e


	//----- nvinfo : EIATTR_FRAME_SIZE
	.align		4
.L_1:
        /*000c*/ 	.byte	0x04, 0x11
        /*000e*/ 	.short	(.L_3 - .L_2)
	.align		4
.L_2:
        /*0010*/ 	.word	index@(_Z18find_cutoff_kernelPjjjjS_)
        /*0014*/ 	.word	0x00000000


	//----- nvinfo : EIATTR_REGCOUNT
	.align		4
.L_3:
        /*0018*/ 	.byte	0x04, 0x2f
        /*001a*/ 	.short	(.L_5 - .L_4)
	.align		4
.L_4:
        /*001c*/ 	.word	index@(_Z13find_max_sizePjS_jS_)
        /*0020*/ 	.word	0x0000000c


	//----- nvinfo : EIATTR_FRAME_SIZE
	.align		4
.L_5:
        /*0024*/ 	.byte	0x04, 0x11
        /*0026*/ 	.short	(.L_7 - .L_6)
	.align		4
.L_6:
        /*0028*/ 	.word	index@(_Z13find_max_sizePjS_jS_)
        /*002c*/ 	.word	0x00000000


	//----- nvinfo : EIATTR_MIN_STACK_SIZE
	.align		4
.L_7:
        /*0030*/ 	.byte	0x04, 0x12
        /*0032*/ 	.short	(.L_9 - .L_8)
	.align		4
.L_8:
        /*0034*/ 	.word	index@(_Z13find_max_sizePjS_jS_)
        /*0038*/ 	.word	0x00000000


	//----- nvinfo : EIATTR_MIN_STACK_SIZE
	.align		4
.L_9:
        /*003c*/ 	.byte	0x04, 0x12
        /*003e*/ 	.short	(.L_11 - .L_10)
	.align		4
.L_10:
        /*0040*/ 	.word	index@(_Z18find_cutoff_kernelPjjjjS_)
        /*0044*/ 	.word	0x00000000
.L_11:


//--------------------- .nv.compat                --------------------------
	.section	.nv.compat,"",@"SHT_CUDA_COMPAT_INFO"
	.align	4
        /*0000*/ 	.byte	0x02, 0x09, 0x00, 0x00, 0x02, 0x02, 0x01, 0x00, 0x02, 0x05, 0x05, 0x00, 0x03, 0x07, 0x01, 0x01
        /*0010*/ 	.byte	0x02, 0x03, 0x00, 0x00, 0x02, 0x06, 0x01, 0x00, 0x04, 0x0b, 0x08, 0x00, 0x09, 0x00, 0x00, 0x00
        /*0020*/ 	.byte	0x00, 0x00, 0x00, 0x00


//--------------------- .nv.info._Z13find_max_sizePjS_jS_ --------------------------
	.section	.nv.info._Z13find_max_sizePjS_jS_,"",@"SHT_CUDA_INFO"
	.sectionflags	@""
	.align	4


	//----- nvinfo : EIATTR_CUDA_API_VERSION
	.align		4
        /*0000*/ 	.byte	0x04, 0x37
        /*0002*/ 	.short	(.L_13 - .L_12)
.L_12:
        /*0004*/ 	.word	0x00000082


	//----- nvinfo : EIATTR_KPARAM_INFO
	.align		4
.L_13:
        /*0008*/ 	.byte	0x04, 0x17
        /*000a*/ 	.short	(.L_15 - .L_14)
.L_14:
        /*000c*/ 	.word	0x00000000
        /*0010*/ 	.short	0x0003
        /*0012*/ 	.short	0x0018
        /*0014*/ 	.byte	0x00, 0xf5, 0x21, 0x00


	//----- nvinfo : EIATTR_KPARAM_INFO
	.align		4
.L_15:
        /*0018*/ 	.byte	0x04, 0x17
        /*001a*/ 	.short	(.L_17 - .L_16)
.L_16:
        /*001c*/ 	.word	0x00000000
        /*0020*/ 	.short	0x0002
        /*0022*/ 	.short	0x0010
        /*0024*/ 	.byte	0x00, 0xf0, 0x11, 0x00


	//----- nvinfo : EIATTR_KPARAM_INFO
	.align		4
.L_17:
        /*0028*/ 	.byte	0x04, 0x17
        /*002a*/ 	.short	(.L_19 - .L_18)
.L_18:
        /*002c*/ 	.word	0x00000000
        /*0030*/ 	.short	0x0001
        /*0032*/ 	.short	0x0008
        /*0034*/ 	.byte	0x00, 0xf5, 0x21, 0x00


	//----- nvinfo : EIATTR_KPARAM_INFO
	.align		4
.L_19:
        /*0038*/ 	.byte	0x04, 0x17
        /*003a*/ 	.short	(.L_21 - .L_20)
.L_20:
        /*003c*/ 	.word	0x00000000
        /*0040*/ 	.short	0x0000
        /*0042*/ 	.short	0x0000
        /*0044*/ 	.byte	0x00, 0xf5, 0x21, 0x00


	//----- nvinfo : EIATTR_SPARSE_MMA_MASK
	.align		4
.L_21:
        /*0048*/ 	.byte	0x03, 0x50
        /*004a*/ 	.short	0x0000


	//----- nvinfo : EIATTR_MAXREG_COUNT
	.align		4
        /*004c*/ 	.byte	0x03, 0x1b
        /*004e*/ 	.short	0x00ff


	//----- nvinfo : EIATTR_MERCURY_ISA_VERSION
	.align		4
        /*0050*/ 	.byte	0x03, 0x5f
        /*0052*/ 	.short	0x0101


	//----- nvinfo : EIATTR_VRC_CTA_INIT_COUNT
	.align		4
        /*0054*/ 	.byte	0x02, 0x4a
	.zero		1
	.zero		1


	//----- nvinfo : EIATTR_EXIT_INSTR_OFFSETS
	.align		4
        /*0058*/ 	.byte	0x04, 0x1c
        /*005a*/ 	.short	(.L_23 - .L_22)


	//   ....[0]....
.L_22:
        /*005c*/ 	.word	0x00000130


	//----- nvinfo : EIATTR_CBANK_PARAM_SIZE
	.align		4
.L_23:
        /*0060*/ 	.byte	0x03, 0x19
        /*0062*/ 	.short	0x0020


	//----- nvinfo : EIATTR_PARAM_CBANK
	.align		4
        /*0064*/ 	.byte	0x04, 0x0a
        /*0066*/ 	.short	(.L_25 - .L_24)
	.align		4
.L_24:
        /*0068*/ 	.word	index@(.nv.constant0._Z13find_max_sizePjS_jS_)
        /*006c*/ 	.short	0x0380
        /*006e*/ 	.short	0x0020


	//----- nvinfo : EIATTR_SW_WAR
	.align		4
.L_25:
        /*0070*/ 	.byte	0x04, 0x36
        /*0072*/ 	.short	(.L_27 - .L_26)
.L_26:
        /*0074*/ 	.word	0x00000008
.L_27:


//--------------------- .nv.info._Z18find_cutoff_kernelPjjjjS_ --------------------------
	.section	.nv.info._Z18find_cutoff_kernelPjjjjS_,"",@"SHT_CUDA_INFO"
	.sectionflags	@""
	.align	4


	//----- nvinfo : EIATTR_CUDA_API_VERSION
	.align		4
        /*0000*/ 	.byte	0x04, 0x37
        /*0002*/ 	.short	(.L_29 - .L_28)
.L_28:
        /*0004*/ 	.word	0x00000082


	//----- nvinfo : EIATTR_KPARAM_INFO
	.align		4
.L_29:
        /*0008*/ 	.byte	0x04, 0x17
        /*000a*/ 	.short	(.L_31 - .L_30)
.L_30:
        /*000c*/ 	.word	0x00000000
        /*0010*/ 	.short	0x0004
        /*0012*/ 	.short	0x0018
        /*0014*/ 	.byte	0x00, 0xf5, 0x21, 0x00


	//----- nvinfo : EIATTR_KPARAM_INFO
	.align		4
.L_31:
        /*0018*/ 	.byte	0x04, 0x17
        /*001a*/ 	.short	(.L_33 - .L_32)
.L_32:
        /*001c*/ 	.word	0x00000000
        /*0020*/ 	.short	0x0003
        /*0022*/ 	.short	0x0010
        /*0024*/ 	.byte	0x00, 0xf0, 0x11, 0x00


	//----- nvinfo : EIATTR_KPARAM_INFO
	.align		4
.L_33:
        /*0028*/ 	.byte	0x04, 0x17
        /*002a*/ 	.short	(.L_35 - .L_34)
.L_34:
        /*002c*/ 	.word	0x00000000
        /*0030*/ 	.short	0x0002
        /*0032*/ 	.short	0x000c
        /*0034*/ 	.byte	0x00, 0xf0, 0x11, 0x00


	//----- nvinfo : EIATTR_KPARAM_INFO
	.align		4
.L_35:
        /*0038*/ 	.byte	0x04, 0x17
        /*003a*/ 	.short	(.L_37 - .L_36)
.L_36:
        /*003c*/ 	.word	0x00000000
        /*0040*/ 	.short	0x0001
        /*0042*/ 	.short	0x0008
        /*0044*/ 	.byte	0x00, 0xf0, 0x11, 0x00


	//----- nvinfo : EIATTR_KPARAM_INFO
	.align		4
.L_37:
        /*0048*/ 	.byte	0x04, 0x17
        /*004a*/ 	.short	(.L_39 - .L_38)
.L_38:
        /*004c*/ 	.word	0x00000000
        /*0050*/ 	.short	0x0000
        /*0052*/ 	.short	0x0000
        /*0054*/ 	.byte	0x00, 0xf5, 0x21, 0x00


	//----- nvinfo : EIATTR_SPARSE_MMA_MASK
	.align		4
.L_39:
        /*0058*/ 	.byte	0x03, 0x50
        /*005a*/ 	.short	0x0000


	//----- nvinfo : EIATTR_MAXREG_COUNT
	.align		4
        /*005c*/ 	.byte	0x03, 0x1b
        /*005e*/ 	.short	0x00ff


	//----- nvinfo : EIATTR_MERCURY_ISA_VERSION
	.align		4
        /*0060*/ 	.byte	0x03, 0x5f
        /*0062*/ 	.short	0x0101


	//----- nvinfo : EIATTR_VRC_CTA_INIT_COUNT
	.align		4
        /*0064*/ 	.byte	0x02, 0x4a
	.zero		1
	.zero		1


	//----- nvinfo : EIATTR_EXIT_INSTR_OFFSETS
	.align		4
        /*0068*/ 	.byte	0x04, 0x1c
        /*006a*/ 	.short	(.L_41 - .L_40)


	//   ....[0]....
.L_40:
        /*006c*/ 	.word	0x000001c0


	//   ....[1]....
        /*0070*/ 	.word	0x00000340


	//   ....[2]....
        /*0074*/ 	.word	0x000003a0


	//   ....[3]....
        /*0078*/ 	.word	0x000003e0


	//   ....[4]....
        /*007c*/ 	.word	0x00000420


	//----- nvinfo : EIATTR_CRS_STACK_SIZE
	.align		4
.L_41:
        /*0080*/ 	.byte	0x04, 0x1e
        /*0082*/ 	.short	(.L_43 - .L_42)
.L_42:
        /*0084*/ 	.word	0x00000000


	//----- nvinfo : EIATTR_CBANK_PARAM_SIZE
	.align		4
.L_43:
        /*0088*/ 	.byte	0x03, 0x19
        /*008a*/ 	.short	0x0020


	//----- nvinfo : EIATTR_PARAM_CBANK
	.align		4
        /*008c*/ 	.byte	0x04, 0x0a
        /*008e*/ 	.short	(.L_45 - .L_44)
	.align		4
.L_44:
        /*0090*/ 	.word	index@(.nv.constant0._Z18find_cutoff_kernelPjjjjS_)
        /*0094*/ 	.short	0x0380
        /*0096*/ 	.short	0x0020


	//----- nvinfo : EIATTR_SW_WAR
	.align		4
.L_45:
        /*0098*/ 	.byte	0x04, 0x36
        /*009a*/ 	.short	(.L_47 - .L_46)
.L_46:
        /*009c*/ 	.word	0x00000008
.L_47:


//--------------------- .nv.callgraph             --------------------------
	.section	.nv.callgraph,"",@"SHT_CUDA_CALLGRAPH"
	.align	4
	.sectionentsize	8
	.align		4
        /*0000*/ 	.word	0x00000000
	.align		4
        /*0004*/ 	.word	0xffffffff
	.align		4
        /*0008*/ 	.word	0x00000000
	.align		4
        /*000c*/ 	.word	0xfffffffe
	.align		4
        /*0010*/ 	.word	0x00000000
	.align		4
        /*0014*/ 	.word	0xfffffffd
	.align		4
        /*0018*/ 	.word	0x00000000
	.align		4
        /*001c*/ 	.word	0xfffffffc


//--------------------- .text._Z13find_max_sizePjS_jS_ --------------------------
	.section	.text._Z13find_max_sizePjS_jS_,"ax",@progbits
	.align	128
        .global         _Z13find_max_sizePjS_jS_
        .type           _Z13find_max_sizePjS_jS_,@function
        .size           _Z13find_max_sizePjS_jS_,(.L_x_9 - _Z13find_max_sizePjS_jS_)
        .other          _Z13find_max_sizePjS_jS_,@"STO_CUDA_ENTRY STV_DEFAULT"
_Z13find_max_sizePjS_jS_:
.text._Z13find_max_sizePjS_jS_:
[----:B------:R-:W-:Y:S08]  /*0000*/  LDC R1, c[0x0][0x37c] ;  /* 0x0000df00ff017b82 */ /* 0x000ff00000000800 */
[----:B------:R-:W0:Y:S01]  /*0010*/  LDC.64 R4, c[0x0][0x388] ;  /* 0x0000e200ff047b82 */ /* 0x000e220000000a00 */
[----:B------:R-:W1:Y:S01]  /*0020*/  LDCU UR4, c[0x0][0x390] ;  /* 0x00007200ff0477ac */ /* 0x000e620008000800 */
[----:B------:R-:W-:Y:S01]  /*0030*/  HFMA2 R7, -RZ, RZ, 0, 0 ;  /* 0x00000000ff077431 */ /* 0x000fe200000001ff */
[----:B------:R-:W-:Y:S01]  /*0040*/  UMOV UR5, 0xffffffff ;  /* 0xffffffff00057882 */ /* 0x000fe20000000000 */
[----:B------:R-:W2:Y:S01]  /*0050*/  LDCU.64 UR6, c[0x0][0x358] ;  /* 0x00006b00ff0677ac */ /* 0x000ea20008000a00 */
[----:B-1----:R-:W-:-:S12]  /*0060*/  USHF.L.U32 UR4, UR5, UR4, URZ ;  /* 0x0000000405047299 */ /* 0x002fd800080006ff */
.L_x_0:
[----:B0-----:R-:W-:-:S06]  /*0070*/  IMAD.WIDE.U32 R2, R7, 0x4, R4 ;  /* 0x0000000407027825 */ /* 0x001fcc00078e0004 */
[----:B--2---:R-:W2:Y:S01]  /*0080*/  LDG.E R2, desc[UR6][R2.64] ;  /* 0x0000000602027981 */ /* 0x004ea2000c1e1900 */
[----:B------:R-:W-:Y:S02]  /*0090*/  MOV R9, R7 ;  /* 0x0000000700097202 */ /* 0x000fe40000000f00 */
[----:B------:R-:W-:Y:S02]  /*00a0*/  IADD3 R7, PT, PT, R7, 0x1, RZ ;  /* 0x0000000107077810 */ /* 0x000fe40007ffe0ff */
[----:B--2---:R-:W-:-:S13]  /*00b0*/  LOP3.LUT P0, RZ, R2, UR4, RZ, 0x30, !PT ;  /* 0x0000000402ff7c12 */ /* 0x004fda000f8030ff */
[----:B------:R-:W-:Y:S05]  /*00c0*/  @!P0 BRA `(.L_x_0) ;  /* 0xfffffffc00e88947 */ /* 0x000fea000383ffff */
[----:B------:R-:W0:Y:S02]  /*00d0*/  LDC.64 R2, c[0x0][0x380] ;  /* 0x0000e000ff027b82 */ /* 0x000e240000000a00 */
[----:B0-----:R-:W-:-:S06]  /*00e0*/  IMAD.WIDE.U32 R2, R9, 0x4, R2 ;  /* 0x0000000409027825 */ /* 0x001fcc00078e0002 */
[----:B------:R-:W2:Y:S01]  /*00f0*/  LDG.E R3, desc[UR6][R2.64] ;  /* 0x0000000602037981 */ /* 0x000ea2000c1e1900 */
[----:B------:R-:W0:Y:S03]  /*0100*/  LDC.64 R4, c[0x0][0x398] ;  /* 0x0000e600ff047b82 */ /* 0x000e260000000a00 */
[----:B0-----:R-:W-:Y:S04]  /*0110*/  STG.E desc[UR6][R4.64+0x4], R9 ;  /* 0x0000040904007986 */ /* 0x001fe8000c101906 */
[----:B--2---:R-:W-:Y:S01]  /*0120*/  STG.E desc[UR6][R4.64], R3 ;  /* 0x0000000304007986 */ /* 0x004fe2000c101906 */
[----:B------:R-:W-:Y:S05]  /*0130*/  EXIT ;  /* 0x000000000000794d */ /* 0x000fea0003800000 */
.L_x_1:
[----:B------:R-:W-:-:S00]  /*0140*/  BRA `(.L_x_1) ;  /* 0xfffffffc00fc7947 */ /* 0x000fc0000383ffff */
[----:B------:R-:W-:-:S00]  /*0150*/  NOP ;  /* 0x0000000000007918 */ /* 0x000fc00000000000 */
        /* <DEDUP_REMOVED lines=10> */
.L_x_9:


//--------------------- .text._Z18find_cutoff_kernelPjjjjS_ --------------------------
	.section	.text._Z18find_cutoff_kernelPjjjjS_,"ax",@progbits
	.align	128
        .global         _Z18find_cutoff_kernelPjjjjS_
        .type           _Z18find_cutoff_kernelPjjjjS_,@function
        .size           _Z18find_cutoff_kernelPjjjjS_,(.L_x_10 - _Z18find_cutoff_kernelPjjjjS_)
        .other          _Z18find_cutoff_kernelPjjjjS_,@"STO_CUDA_ENTRY STV_DEFAULT"
_Z18find_cutoff_kernelPjjjjS_:
.text._Z18find_cutoff_kernelPjjjjS_:
[----:B------:R-:W-:Y:S01]  /*0000*/  LDC R1, c[0x0][0x37c] ;  /* 0x0000df00ff017b82 */ /* 0x000fe20000000800 */
[----:B------:R-:W0:Y:S07]  /*0010*/  LDCU UR6, c[0x0][0x390] ;  /* 0x00007200ff0677ac */ /* 0x000e2e0008000800 */
[----:B------:R-:W1:Y:S08]  /*0020*/  LDC R7, c[0x0][0x388] ;  /* 0x0000e200ff077b82 */ /* 0x000e700000000800 */
[----:B------:R-:W2:Y:S01]  /*0030*/  S2UR UR4, SR_CTAID.X ;  /* 0x00000000000479c3 */ /* 0x000ea20000002500 */
[----:B0-----:R-:W0:Y:S01]  /*0040*/  I2F.U32.RP R4, UR6 ;  /* 0x0000000600047d06 */ /* 0x001e220008209000 */
[----:B------:R-:W-:-:S02]  /*0050*/  ISETP.NE.U32.AND P2, PT, RZ, UR6, PT ;  /* 0x00000006ff007c0c */ /* 0x000fc4000bf45070 */
[----:B-1----:R-:W-:-:S05]  /*0060*/  IADD3 R7, PT, PT, R7, -0x1, RZ ;  /* 0xffffffff07077810 */ /* 0x002fca0007ffe0ff */
[----:B------:R-:W-:Y:S01]  /*0070*/  VIADD R0, R7, UR6 ;  /* 0x0000000607007c36 */ /* 0x000fe20008000000 */
[----:B0-----:R-:W0:Y:S02]  /*0080*/  MUFU.RCP R4, R4 ;  /* 0x0000000400047308 */ /* 0x001e240000001000 */
[----:B0-----:R-:W-:-:S06]  /*0090*/  VIADD R2, R4, 0xffffffe ;  /* 0x0ffffffe04027836 */ /* 0x001fcc0000000000 */
[----:B------:R0:W1:Y:S02]  /*00a0*/  F2I.FTZ.U32.TRUNC.NTZ R3, R2 ;  /* 0x0000000200037305 */ /* 0x000064000021f000 */
[----:B0-----:R-:W-:Y:S02]  /*00b0*/  IMAD.MOV.U32 R2, RZ, RZ, RZ ;  /* 0x000000ffff027224 */ /* 0x001fe400078e00ff */
[----:B-1----:R-:W-:-:S04]  /*00c0*/  IMAD.MOV R5, RZ, RZ, -R3 ;  /* 0x000000ffff057224 */ /* 0x002fc800078e0a03 */
[----:B------:R-:W-:-:S04]  /*00d0*/  IMAD R5, R5, UR6, RZ ;  /* 0x0000000605057c24 */ /* 0x000fc8000f8e02ff */
[----:B------:R-:W-:Y:S02]  /*00e0*/  IMAD.HI.U32 R3, R3, R5, R2 ;  /* 0x0000000503037227 */ /* 0x000fe400078e0002 */
[----:B------:R-:W2:Y:S04]  /*00f0*/  LDC R2, c[0x0][0x360] ;  /* 0x0000d800ff027b82 */ /* 0x000ea80000000800 */
[----:B------:R-:W-:-:S05]  /*0100*/  IMAD.HI.U32 R3, R3, R0, RZ ;  /* 0x0000000003037227 */ /* 0x000fca00078e00ff */
[----:B------:R-:W-:-:S05]  /*0110*/  IADD3 R5, PT, PT, -R3, RZ, RZ ;  /* 0x000000ff03057210 */ /* 0x000fca0007ffe1ff */
[----:B------:R-:W-:Y:S02]  /*0120*/  IMAD R0, R5, UR6, R0 ;  /* 0x0000000605007c24 */ /* 0x000fe4000f8e0200 */
[----:B------:R-:W2:Y:S03]  /*0130*/  S2R R5, SR_TID.X ;  /* 0x0000000000057919 */ /* 0x000ea60000002100 */
[----:B------:R-:W-:-:S13]  /*0140*/  ISETP.GE.U32.AND P0, PT, R0, UR6, PT ;  /* 0x0000000600007c0c */ /* 0x000fda000bf06070 */
[----:B------:R-:W-:Y:S01]  /*0150*/  @P0 VIADD R0, R0, -UR6 ;  /* 0x8000000600000c36 */ /* 0x000fe20008000000 */
[----:B------:R-:W-:-:S04]  /*0160*/  @P0 IADD3 R3, PT, PT, R3, 0x1, RZ ;  /* 0x0000000103030810 */ /* 0x000fc80007ffe0ff */
[----:B------:R-:W-:Y:S01]  /*0170*/  ISETP.GE.U32.AND P1, PT, R0, UR6, PT ;  /* 0x0000000600007c0c */ /* 0x000fe2000bf26070 */
[----:B--2---:R-:W-:-:S12]  /*0180*/  IMAD R0, R2, UR4, R5 ;  /* 0x0000000402007c24 */ /* 0x004fd8000f8e0205 */
[----:B------:R-:W-:Y:S01]  /*0190*/  @P1 VIADD R3, R3, 0x1 ;  /* 0x0000000103031836 */ /* 0x000fe20000000000 */
[----:B------:R-:W-:-:S04]  /*01a0*/  @!P2 LOP3.LUT R3, RZ, UR6, RZ, 0x33, !PT ;  /* 0x00000006ff03ac12 */ /* 0x000fc8000f8e33ff */
[----:B------:R-:W-:-:S13]  /*01b0*/  ISETP.GE.U32.AND P0, PT, R0, R3, PT ;  /* 0x000000030000720c */ /* 0x000fda0003f06070 */
[----:B------:R-:W-:Y:S05]  /*01c0*/  @P0 EXIT ;  /* 0x000000000000094d */ /* 0x000fea0003800000 */
[----:B------:R-:W-:Y:S01]  /*01d0*/  IMAD R4, R0, UR6, RZ ;  /* 0x0000000600047c24 */ /* 0x000fe2000f8e02ff */
[----:B------:R-:W0:Y:S01]  /*01e0*/  LDCU.64 UR4, c[0x0][0x358] ;  /* 0x00006b00ff0477ac */ /* 0x000e220008000a00 */
[----:B------:R-:W-:Y:S03]  /*01f0*/  BSSY.RECONVERGENT B0, `(.L_x_2) ;  /* 0x0000013000007945 */ /* 0x000fe60003800200 */
[----:B------:R-:W-:-:S04]  /*0200*/  VIADDMNMX.U32 R9, R4, UR6, R7, PT ;  /* 0x0000000604097c46 */ /* 0x000fc8000b800007 */
[----:B------:R-:W-:-:S13]  /*0210*/  ISETP.GE.U32.AND P0, PT, R4, R9, PT ;  /* 0x000000090400720c */ /* 0x000fda0003f06070 */
[----:B0-----:R-:W-:Y:S05]  /*0220*/  @P0 BRA `(.L_x_3) ;  /* 0x00000000003c0947 */ /* 0x001fea0003800000 */
[----:B------:R-:W0:Y:S01]  /*0230*/  LDC R11, c[0x0][0x38c] ;  /* 0x0000e300ff0b7b82 */ /* 0x000e220000000800 */
[----:B------:R-:W-:-:S07]  /*0240*/  MOV R6, R4 ;  /* 0x0000000400067202 */ /* 0x000fce0000000f00 */
[----:B------:R-:W1:Y:S02]  /*0250*/  LDC.64 R2, c[0x0][0x380] ;  /* 0x0000e000ff027b82 */ /* 0x000e640000000a00 */
.L_x_7:
[----:B-1----:R-:W-:-:S05]  /*0260*/  IMAD.WIDE R4, R6, 0x4, R2 ;  /* 0x0000000406047825 */ /* 0x002fca00078e0202 */
[----:B------:R-:W0:Y:S01]  /*0270*/  LDG.E R8, desc[UR4][R4.64] ;  /* 0x0000000404087981 */ /* 0x000e22000c1e1900 */
[----:B------:R-:W-:Y:S01]  /*0280*/  BSSY.RECONVERGENT B1, `(.L_x_4) ;  /* 0x0000006000017945 */ /* 0x000fe20003800200 */
[----:B0-----:R-:W-:-:S13]  /*0290*/  ISETP.GT.U32.AND P0, PT, R8, R11, PT ;  /* 0x0000000b0800720c */ /* 0x001fda0003f04070 */
[----:B------:R-:W-:Y:S05]  /*02a0*/  @!P0 BRA `(.L_x_5) ;  /* 0x00000000000c8947 */ /* 0x000fea0003800000 */
[----:B------:R-:W2:Y:S02]  /*02b0*/  LDG.E R4, desc[UR4][R4.64+0x4] ;  /* 0x0000040404047981 */ /* 0x000ea4000c1e1900 */
[----:B--2---:R-:W-:-:S13]  /*02c0*/  ISETP.GT.U32.AND P0, PT, R4, R11, PT ;  /* 0x0000000b0400720c */ /* 0x004fda0003f04070 */
[----:B------:R-:W-:Y:S05]  /*02d0*/  @!P0 BRA `(.L_x_6) ;  /* 0x0000000000448947 */ /* 0x000fea0003800000 */
.L_x_5:
[----:B------:R-:W-:Y:S05]  /*02e0*/  BSYNC.RECONVERGENT B1 ;  /* 0x0000000000017941 */ /* 0x000fea0003800200 */
.L_x_4:
[----:B------:R-:W-:-:S05]  /*02f0*/  VIADD R6, R6, 0x1 ;  /* 0x0000000106067836 */ /* 0x000fca0000000000 */
[----:B------:R-:W-:-:S13]  /*0300*/  ISETP.NE.AND P0, PT, R6, R9, PT ;  /* 0x000000090600720c */ /* 0x000fda0003f05270 */
[----:B------:R-:W-:Y:S05]  /*0310*/  @P0 BRA `(.L_x_7) ;  /* 0xfffffffc00d00947 */ /* 0x000fea000383ffff */
.L_x_3:
[----:B------:R-:W-:Y:S05]  /*0320*/  BSYNC.RECONVERGENT B0 ;  /* 0x0000000000007941 */ /* 0x000fea0003800200 */
.L_x_2:
[----:B------:R-:W-:-:S13]  /*0330*/  ISETP.NE.AND P0, PT, R0, RZ, PT ;  /* 0x000000ff0000720c */ /* 0x000fda0003f05270 */
[----:B------:R-:W-:Y:S05]  /*0340*/  @P0 EXIT ;  /* 0x000000000000094d */ /* 0x000fea0003800000 */
[----:B------:R-:W0:Y:S01]  /*0350*/  LDC.64 R2, c[0x0][0x380] ;  /* 0x0000e000ff027b82 */ /* 0x000e220000000a00 */
[----:B------:R-:W1:Y:S01]  /*0360*/  LDCU UR6, c[0x0][0x38c] ;  /* 0x00007180ff0677ac */ /* 0x000e620008000800 */
[----:B0-----:R-:W-:-:S06]  /*0370*/  IMAD.WIDE.U32 R2, R7, 0x4, R2 ;  /* 0x0000000407027825 */ /* 0x001fcc00078e0002 */
[----:B------:R-:W1:Y:S02]  /*0380*/  LDG.E R2, desc[UR4][R2.64] ;  /* 0x0000000402027981 */ /* 0x000e64000c1e1900 */
[----:B-1----:R-:W-:-:S13]  /*0390*/  ISETP.GT.U32.AND P0, PT, R2, UR6, PT ;  /* 0x0000000602007c0c */ /* 0x002fda000bf04070 */
[----:B------:R-:W-:Y:S05]  /*03a0*/  @!P0 EXIT ;  /* 0x000000000000894d */ /* 0x000fea0003800000 */
[----:B------:R-:W0:Y:S08]  /*03b0*/  LDC R5, c[0x0][0x388] ;  /* 0x0000e200ff057b82 */ /* 0x000e300000000800 */
[----:B------:R-:W0:Y:S02]  /*03c0*/  LDC.64 R2, c[0x0][0x398] ;  /* 0x0000e600ff027b82 */ /* 0x000e240000000a00 */
[----:B0-----:R-:W-:Y:S01]  /*03d0*/  STG.E desc[UR4][R2.64], R5 ;  /* 0x0000000502007986 */ /* 0x001fe2000c101904 */
[----:B------:R-:W-:Y:S05]  /*03e0*/  EXIT ;  /* 0x000000000000794d */ /* 0x000fea0003800000 */
.L_x_6:
[----:B------:R-:W0:Y:S01]  /*03f0*/  LDC.64 R2, c[0x0][0x398] ;  /* 0x0000e600ff027b82 */ /* 0x000e220000000a00 */
[----:B------:R-:W-:-:S05]  /*0400*/  IADD3 R5, PT, PT, R6, 0x1, RZ ;  /* 0x0000000106057810 */ /* 0x000fca0007ffe0ff */
[----:B0-----:R-:W-:Y:S01]  /*0410*/  STG.E desc[UR4][R2.64], R5 ;  /* 0x0000000502007986 */ /* 0x001fe2000c101904 */
[----:B------:R-:W-:Y:S05]  /*0420*/  EXIT ;  /* 0x000000000000794d */ /* 0x000fea0003800000 */
.L_x_8:
        /* <DEDUP_REMOVED lines=13> */
.L_x_10:


//--------------------- .nv.shared.reserved.0     --------------------------
	.section	.nv.shared.reserved.0,"aw",@nobits
	.weak		__nv_reservedSMEM_offset_0_alias
	.size		__nv_reservedSMEM_offset_0_alias, 0, 64
	.other		__nv_reservedSMEM_offset_0_alias,@"STO_CUDA_RESERVED_SHARED STV_DEFAULT"
__nv_reservedSMEM_offset_0_alias:
	.zero		0
	.zero		64


//--------------------- .nv.constant0._Z13find_max_sizePjS_jS_ --------------------------
	.section	.nv.constant0._Z13find_max_sizePjS_jS_,"a",@progbits
	.sectionflags	@""
	.align	4
.nv.constant0._Z13find_max_sizePjS_jS_:
	.zero		928


//--------------------- .nv.constant0._Z18find_cutoff_kernelPjjjjS_ --------------------------
	.section	.nv.constant0._Z18find_cutoff_kernelPjjjjS_,"a",@progbits
	.sectionflags	@""
	.align	4
.nv.constant0._Z18find_cutoff_kernelPjjjjS_:
	.zero		928


//--------------------- SYMBOLS --------------------------

	.type		.nv.reservedSmem.offset0,@object
	.size		.nv.reservedSmem.offset0,0x4
